	.headerflags	@"EF_CUDA_TEXMODE_UNIFIED EF_CUDA_64BIT_ADDRESS EF_CUDA_ACCELERATORS EF_CUDA_SM90 EF_CUDA_VIRTUAL_SM(EF_CUDA_SM90)"
	.elftype	@"ET_EXEC"


//--------------------- .nv.info                  --------------------------
	.section	.nv.info,"",@"SHT_CUDA_INFO"
	.align	4


	//----- nvinfo : EIATTR_REGCOUNT
	.align		4
        /*0000*/ 	.byte	0x04, 0x2f
        /*0002*/ 	.short	(.L_3 - .L_2)
	.align		4
.L_2:
        /*0004*/ 	.word	index@(triton_poi_fused__native_batch_norm_legit_no_training_add_35)
        /*0008*/ 	.word	0x0000001e


	//----- nvinfo : EIATTR_MIN_STACK_SIZE
	.align		4
.L_3:
        /*000c*/ 	.byte	0x04, 0x12
        /*000e*/ 	.short	(.L_5 - .L_4)
	.align		4
.L_4:
        /*0010*/ 	.word	index@(triton_poi_fused__native_batch_norm_legit_no_training_add_35)
        /*0014*/ 	.word	0x00000000


	//----- nvinfo : EIATTR_FRAME_SIZE
	.align		4
.L_5:
        /*0018*/ 	.byte	0x04, 0x11
        /*001a*/ 	.short	(.L_7 - .L_6)
	.align		4
.L_6:
        /*001c*/ 	.word	index@(triton_poi_fused__native_batch_norm_legit_no_training_add_35)
        /*0020*/ 	.word	0x00000000


	//----- nvinfo : EIATTR_MIN_STACK_SIZE
	.align		4
.L_7:
        /*0024*/ 	.byte	0x04, 0x12
        /*0026*/ 	.short	(.L_9 - .L_8)
	.align		4
.L_8:
        /*0028*/ 	.word	index@(triton_poi_fused__native_batch_norm_legit_no_training_add_35)
        /*002c*/ 	.word	0x00000000
.L_9:


//--------------------- .nv.info.triton_poi_fused__native_batch_norm_legit_no_training_add_35 --------------------------
	.section	.nv.info.triton_poi_fused__native_batch_norm_legit_no_training_add_35,"",@"SHT_CUDA_INFO"
	.sectionflags	@""
	.align	4


	//----- nvinfo : EIATTR_CUDA_API_VERSION
	.align		4
        /*0000*/ 	.byte	0x04, 0x37
        /*0002*/ 	.short	(.L_11 - .L_10)
.L_10:
        /*0004*/ 	.word	0x0000007c


	//----- nvinfo : EIATTR_KPARAM_INFO
	.align		4
.L_11:
        /*0008*/ 	.byte	0x04, 0x17
        /*000a*/ 	.short	(.L_13 - .L_12)
.L_12:
        /*000c*/ 	.word	0x00000000
        /*0010*/ 	.short	0x0006
        /*0012*/ 	.short	0x0030
        /*0014*/ 	.byte	0x00, 0xf0, 0x11, 0x00


	//----- nvinfo : EIATTR_KPARAM_INFO
	.align		4
.L_13:
        /*0018*/ 	.byte	0x04, 0x17
        /*001a*/ 	.short	(.L_15 - .L_14)
.L_14:
        /*001c*/ 	.word	0x00000000
        /*0020*/ 	.short	0x0005
        /*0022*/ 	.short	0x0028
        /*0024*/ 	.byte	0x00, 0xf4, 0x21, 0x00


	//----- nvinfo : EIATTR_KPARAM_INFO
	.align		4
.L_15:
        /*0028*/ 	.byte	0x04, 0x17
        /*002a*/ 	.short	(.L_17 - .L_16)
.L_16:
        /*002c*/ 	.word	0x00000000
        /*0030*/ 	.short	0x0004
        /*0032*/ 	.short	0x0020
        /*0034*/ 	.byte	0x00, 0xf4, 0x21, 0x00


	//----- nvinfo : EIATTR_KPARAM_INFO
	.align		4
.L_17:
        /*0038*/ 	.byte	0x04, 0x17
        /*003a*/ 	.short	(.L_19 - .L_18)
.L_18:
        /*003c*/ 	.word	0x00000000
        /*0040*/ 	.short	0x0003
        /*0042*/ 	.short	0x0018
        /*0044*/ 	.byte	0x00, 0xf4, 0x21, 0x00


	//----- nvinfo : EIATTR_KPARAM_INFO
	.align		4
.L_19:
        /*0048*/ 	.byte	0x04, 0x17
        /*004a*/ 	.short	(.L_21 - .L_20)
.L_20:
        /*004c*/ 	.word	0x00000000
        /*0050*/ 	.short	0x0002
        /*0052*/ 	.short	0x0010
        /*0054*/ 	.byte	0x00, 0xf4, 0x21, 0x00


	//----- nvinfo : EIATTR_KPARAM_INFO
	.align		4
.L_21:
        /*0058*/ 	.byte	0x04, 0x17
        /*005a*/ 	.short	(.L_23 - .L_22)
.L_22:
        /*005c*/ 	.word	0x00000000
        /*0060*/ 	.short	0x0001
        /*0062*/ 	.short	0x0008
        /*0064*/ 	.byte	0x00, 0xf4, 0x21, 0x00


	//----- nvinfo : EIATTR_KPARAM_INFO
	.align		4
.L_23:
        /*0068*/ 	.byte	0x04, 0x17
        /*006a*/ 	.short	(.L_25 - .L_24)
.L_24:
        /*006c*/ 	.word	0x00000000
        /*0070*/ 	.short	0x0000
        /*0072*/ 	.short	0x0000
        /*0074*/ 	.byte	0x00, 0xf4, 0x21, 0x00


	//----- nvinfo : EIATTR_SPARSE_MMA_MASK
	.align		4
.L_25:
        /*0078*/ 	.byte	0x03, 0x50
        /*007a*/ 	.short	0x0000


	//----- nvinfo : EIATTR_MAXREG_COUNT
	.align		4
        /*007c*/ 	.byte	0x03, 0x1b
        /*007e*/ 	.short	0x00ff


	//----- nvinfo : EIATTR_EXIT_INSTR_OFFSETS
	.align		4
        /*0080*/ 	.byte	0x04, 0x1c
        /*0082*/ 	.short	(.L_27 - .L_26)


	//   ....[0]....
.L_26:
        /*0084*/ 	.word	0x00000570


	//----- nvinfo : EIATTR_REQNTID
	.align		4
.L_27:
        /*0088*/ 	.byte	0x04, 0x10
        /*008a*/ 	.short	(.L_29 - .L_28)
.L_28:
        /*008c*/ 	.word	0x00000080
        /*0090*/ 	.word	0x00000001
        /*0094*/ 	.word	0x00000001


	//----- nvinfo : EIATTR_CBANK_PARAM_SIZE
	.align		4
.L_29:
        /*0098*/ 	.byte	0x03, 0x19
        /*009a*/ 	.short	0x0034


	//----- nvinfo : EIATTR_PARAM_CBANK
	.align		4
        /*009c*/ 	.byte	0x04, 0x0a
        /*009e*/ 	.short	(.L_31 - .L_30)
	.align		4
.L_30:
        /*00a0*/ 	.word	index@(.nv.constant0.triton_poi_fused__native_batch_norm_legit_no_training_add_35)
        /*00a4*/ 	.short	0x0210
        /*00a6*/ 	.short	0x0034


	//----- nvinfo : EIATTR_SW_WAR
	.align		4
.L_31:
        /*00a8*/ 	.byte	0x04, 0x36
        /*00aa*/ 	.short	(.L_33 - .L_32)
.L_32:
        /*00ac*/ 	.word	0x00000008
.L_33:


//--------------------- .nv.callgraph             --------------------------
	.section	.nv.callgraph,"",@"SHT_CUDA_CALLGRAPH"
	.align	4
	.sectionentsize	8
	.align		4
        /*0000*/ 	.word	0x00000000
	.align		4
        /*0004*/ 	.word	0xffffffff
	.align		4
        /*0008*/ 	.word	0x00000000
	.align		4
        /*000c*/ 	.word	0xfffffffe
	.align		4
        /*0010*/ 	.word	0x00000000
	.align		4
        /*0014*/ 	.word	0xfffffffd
	.align		4
        /*0018*/ 	.word	0x00000000
	.align		4
        /*001c*/ 	.word	0xfffffffc


//--------------------- .nv.constant4             --------------------------
	.section	.nv.constant4,"a",@progbits
	.align	8
	.align		8
.nv.constant4:
        /*0000*/ 	.dword	_$_str
	.align		8
        /*0008*/ 	.dword	_$_str_$_2


//--------------------- .text.triton_poi_fused__native_batch_norm_legit_no_training_add_35 --------------------------
	.section	.text.triton_poi_fused__native_batch_norm_legit_no_training_add_35,"ax",@progbits
	.align	128
        .global         triton_poi_fused__native_batch_norm_legit_no_training_add_35
        .type           triton_poi_fused__native_batch_norm_legit_no_training_add_35,@function
        .size           triton_poi_fused__native_batch_norm_legit_no_training_add_35,(.L_x_1 - triton_poi_fused__native_batch_norm_legit_no_training_add_35)
        .other          triton_poi_fused__native_batch_norm_legit_no_training_add_35,@"STO_CUDA_ENTRY STV_DEFAULT"
triton_poi_fused__native_batch_norm_legit_no_training_add_35:
.text.triton_poi_fused__native_batch_norm_legit_no_training_add_35:
[----:B------:R-:W-:Y:S01]  /*0000*/  LDC R1, c[0x0][0x28] ;  /* 0x00000a00ff017b82 */ /* 0x000fe20000000800 */
[----:B------:R-:W1:Y:S07]  /*0010*/  S2R R0, SR_TID.X ;  /* 0x0000000000007919 */ /* 0x000e6e0000002100 */
[----:B------:R-:W2:Y:S01]  /*0020*/  LDC.64 R12, c[0x0][0x228] ;  /* 0x00008a00ff0c7b82 */ /* 0x000ea20000000a00 */
[----:B------:R-:W-:Y:S01]  /*0030*/  ULDC.64 UR4, c[0x0][0x208] ;  /* 0x0000820000047ab9 */ /* 0x000fe20000000a00 */
[----:B------:R-:W3:Y:S06]  /*0040*/  S2R R3, SR_CTAID.X ;  /* 0x0000000000037919 */ /* 0x000eec0000002500 */
[----:B------:R-:W4:Y:S08]  /*0050*/  LDC.64 R4, c[0x0][0x218] ;  /* 0x00008600ff047b82 */ /* 0x000f300000000a00 */
[----:B------:R-:W5:Y:S08]  /*0060*/  LDC.64 R8, c[0x0][0x220] ;  /* 0x00008800ff087b82 */ /* 0x000f700000000a00 */
[----:B------:R-:W5:Y:S01]  /*0070*/  LDC.64 R16, c[0x0][0x230] ;  /* 0x00008c00ff107b82 */ /* 0x000f620000000a00 */
[----:B-1----:R-:W-:-:S07]  /*0080*/  SHF.L.U32 R0, R0, 0x2, RZ ;  /* 0x0000000200007819 */ /* 0x002fce00000006ff */
[----:B------:R-:W1:Y:S01]  /*0090*/  LDC.64 R20, c[0x0][0x238] ;  /* 0x00008e00ff147b82 */ /* 0x000e620000000a00 */
[----:B------:R-:W-:-:S04]  /*00a0*/  LOP3.LUT R0, R0, 0x1fc, RZ, 0xc0, !PT ;  /* 0x000001fc00007812 */ /* 0x000fc800078ec0ff */
[----:B---3--:R-:W-:-:S03]  /*00b0*/  LEA R2, R3, R0, 0x9 ;  /* 0x0000000003027211 */ /* 0x008fc600078e48ff */
[----:B------:R-:W3:Y:S02]  /*00c0*/  LDC.64 R18, c[0x0][0x210] ;  /* 0x00008400ff127b82 */ /* 0x000ee40000000a00 */
[----:B------:R-:W-:-:S05]  /*00d0*/  IMAD.HI R0, R2, 0x66666667, RZ ;  /* 0x6666666702007827 */ /* 0x000fca00078e02ff */
[----:B------:R-:W-:-:S04]  /*00e0*/  SHF.R.U32.HI R3, RZ, 0x1f, R0 ;  /* 0x0000001fff037819 */ /* 0x000fc80000011600 */
[----:B------:R-:W-:-:S05]  /*00f0*/  LEA.HI.SX32 R3, R0, R3, 0x1a ;  /* 0x0000000300037211 */ /* 0x000fca00078fd2ff */
[----:B------:R-:W-:-:S04]  /*0100*/  IMAD R0, R3, -0xa0, R2 ;  /* 0xffffff6003007824 */ /* 0x000fc800078e0202 */
[----:B--2---:R-:W-:-:S06]  /*0110*/  IMAD.WIDE R12, R0, 0x4, R12 ;  /* 0x00000004000c7825 */ /* 0x004fcc00078e020c */
[----:B------:R-:W2:Y:S01]  /*0120*/  LDG.E.EL.128 R12, desc[UR4][R12.64] ;  /* 0x000000040c0c7981 */ /* 0x000ea2000c2e1d00 */
[----:B----4-:R-:W-:-:S04]  /*0130*/  IMAD.WIDE R4, R2, 0x4, R4 ;  /* 0x0000000402047825 */ /* 0x010fc800078e0204 */
[C---:B-----5:R-:W-:Y:S02]  /*0140*/  IMAD.WIDE R8, R0.reuse, 0x4, R8 ;  /* 0x0000000400087825 */ /* 0x060fe400078e0208 */
[----:B------:R-:W4:Y:S04]  /*0150*/  LDG.E.128 R4, desc[UR4][R4.64] ;  /* 0x0000000404047981 */ /* 0x000f28000c1e1d00 */
[----:B------:R-:W4:Y:S01]  /*0160*/  LDG.E.EL.128 R8, desc[UR4][R8.64] ;  /* 0x0000000408087981 */ /* 0x000f22000c2e1d00 */
[----:B0-----:R-:W-:-:S04]  /*0170*/  IMAD.WIDE R16, R0, 0x4, R16 ;  /* 0x0000000400107825 */ /* 0x001fc800078e0210 */
[----:B-1----:R-:W-:-:S04]  /*0180*/  IMAD.WIDE R20, R0, 0x4, R20 ;  /* 0x0000000400147825 */ /* 0x002fc800078e0214 */
[----:B---3--:R-:W-:Y:S02]  /*0190*/  IMAD.WIDE R2, R2, 0x4, R18 ;  /* 0x0000000402027825 */ /* 0x008fe400078e0212 */
[----:B------:R-:W3:Y:S04]  /*01a0*/  LDG.E.EL.128 R16, desc[UR4][R16.64] ;  /* 0x0000000410107981 */ /* 0x000ee8000c2e1d00 */
[----:B------:R-:W3:Y:S04]  /*01b0*/  LDG.E.EL.128 R20, desc[UR4][R20.64] ;  /* 0x0000000414147981 */ /* 0x000ee8000c2e1d00 */
[----:B------:R-:W5:Y:S01]  /*01c0*/  LDG.E.128 R24, desc[UR4][R2.64] ;  /* 0x0000000402187981 */ /* 0x000f62000c1e1d00 */
[----:B--2---:R-:W-:Y:S01]  /*01d0*/  FADD R0, R12, 9.9999997473787516356e-06 ;  /* 0x3727c5ac0c007421 */ /* 0x004fe20000000000 */
[----:B------:R-:W-:Y:S01]  /*01e0*/  FADD R12, R13, 9.9999997473787516356e-06 ;  /* 0x3727c5ac0d0c7421 */ /* 0x000fe20000000000 */
[----:B------:R-:W-:Y:S01]  /*01f0*/  FADD R13, R14, 9.9999997473787516356e-06 ;  /* 0x3727c5ac0e0d7421 */ /* 0x000fe20000000000 */
[----:B------:R-:W-:-:S03]  /*0200*/  FADD R15, R15, 9.9999997473787516356e-06 ;  /* 0x3727c5ac0f0f7421 */ /* 0x000fc60000000000 */
[----:B------:R-:W0:Y:S01]  /*0210*/  MUFU.SQRT R0, R0 ;  /* 0x0000000000007308 */ /* 0x000e220000002000 */
[----:B----4-:R-:W-:Y:S01]  /*0220*/  FADD R10, R6, -R10 ;  /* 0x8000000a060a7221 */ /* 0x010fe20000000000 */
[----:B------:R-:W-:Y:S01]  /*0230*/  HFMA2.MMA R6, -RZ, RZ, 1.625, 0 ;  /* 0x3e800000ff067435 */ /* 0x000fe200000001ff */
[----:B------:R-:W-:-:S05]  /*0240*/  FADD R7, R7, -R11 ;  /* 0x8000000b07077221 */ /* 0x000fca0000000000 */
[----:B------:R-:W1:Y:S01]  /*0250*/  MUFU.SQRT R12, R12 ;  /* 0x0000000c000c7308 */ /* 0x000e620000002000 */
[----:B------:R-:W-:Y:S01]  /*0260*/  FADD R5, R5, -R9 ;  /* 0x8000000905057221 */ /* 0x000fe20000000000 */
[----:B------:R-:W-:Y:S01]  /*0270*/  FADD R4, R4, -R8 ;  /* 0x8000000804047221 */ /* 0x000fe20000000000 */
[----:B0-----:R-:W-:-:S05]  /*0280*/  FSETP.GT.AND P6, PT, R0, 8.50705917302346158658e+37, PT ;  /* 0x7e8000000000780b */ /* 0x001fca0003fc4000 */
[----:B------:R-:W0:Y:S01]  /*0290*/  MUFU.SQRT R13, R13 ;  /* 0x0000000d000d7308 */ /* 0x000e220000002000 */
[----:B------:R-:W-:Y:S02]  /*02a0*/  FSETP.GEU.AND P5, PT, R0, 1.175494350822287508e-38, PT ;  /* 0x008000000000780b */ /* 0x000fe40003fae000 */
[----:B------:R-:W-:Y:S02]  /*02b0*/  FSEL R11, R6, 1, P6 ;  /* 0x3f800000060b7808 */ /* 0x000fe40003000000 */
[----:B-1----:R-:W-:-:S03]  /*02c0*/  FSETP.GT.AND P4, PT, R12, 8.50705917302346158658e+37, PT ;  /* 0x7e8000000c00780b */ /* 0x002fc60003f84000 */
[----:B------:R-:W1:Y:S01]  /*02d0*/  MUFU.SQRT R14, R15 ;  /* 0x0000000f000e7308 */ /* 0x000e620000002000 */
[----:B------:R-:W-:Y:S02]  /*02e0*/  FSETP.GEU.AND P1, PT, R12, 1.175494350822287508e-38, PT ;  /* 0x008000000c00780b */ /* 0x000fe40003f2e000 */
[----:B------:R-:W-:Y:S01]  /*02f0*/  FSEL R9, R6, 1, P4 ;  /* 0x3f80000006097808 */ /* 0x000fe20002000000 */
[----:B------:R-:W-:Y:S02]  /*0300*/  @P6 FMUL R0, R0, 0.25 ;  /* 0x3e80000000006820 */ /* 0x000fe40000400000 */
[----:B------:R-:W-:Y:S01]  /*0310*/  @!P5 FMUL R11, R11, 16777216 ;  /* 0x4b8000000b0bd820 */ /* 0x000fe20000400000 */
[C---:B0-----:R-:W-:Y:S01]  /*0320*/  FSETP.GT.AND P3, PT, R13.reuse, 8.50705917302346158658e+37, PT ;  /* 0x7e8000000d00780b */ /* 0x041fe20003f64000 */
[----:B------:R-:W-:Y:S01]  /*0330*/  @!P5 FMUL R0, R0, 16777216 ;  /* 0x4b8000000000d820 */ /* 0x000fe20000400000 */
[----:B------:R-:W-:Y:S01]  /*0340*/  FSETP.GEU.AND P0, PT, R13, 1.175494350822287508e-38, PT ;  /* 0x008000000d00780b */ /* 0x000fe20003f0e000 */
[----:B------:R-:W-:-:S04]  /*0350*/  @P4 FMUL R12, R12, 0.25 ;  /* 0x3e8000000c0c4820 */ /* 0x000fc80000400000 */
[----:B------:R-:W0:Y:S01]  /*0360*/  MUFU.RCP R0, R0 ;  /* 0x0000000000007308 */ /* 0x000e220000001000 */
[----:B-1----:R-:W-:Y:S01]  /*0370*/  FSETP.GT.AND P2, PT, R14, 8.50705917302346158658e+37, PT ;  /* 0x7e8000000e00780b */ /* 0x002fe20003f44000 */
[----:B------:R-:W-:Y:S01]  /*0380*/  @!P1 FMUL R12, R12, 16777216 ;  /* 0x4b8000000c0c9820 */ /* 0x000fe20000400000 */
[----:B------:R-:W-:Y:S01]  /*0390*/  FSETP.GEU.AND P6, PT, R14, 1.175494350822287508e-38, PT ;  /* 0x008000000e00780b */ /* 0x000fe20003fce000 */
[----:B------:R-:W-:Y:S01]  /*03a0*/  @!P1 FMUL R9, R9, 16777216 ;  /* 0x4b80000009099820 */ /* 0x000fe20000400000 */
[----:B------:R-:W-:Y:S01]  /*03b0*/  FSEL R15, R6, 1, P2 ;  /* 0x3f800000060f7808 */ /* 0x000fe20001000000 */
[----:B------:R-:W-:Y:S02]  /*03c0*/  @P3 FMUL R13, R13, 0.25 ;  /* 0x3e8000000d0d3820 */ /* 0x000fe40000400000 */
[----:B------:R-:W1:Y:S02]  /*03d0*/  MUFU.RCP R12, R12 ;  /* 0x0000000c000c7308 */ /* 0x000e640000001000 */
[----:B------:R-:W-:-:S04]  /*03e0*/  @!P0 FMUL R13, R13, 16777216 ;  /* 0x4b8000000d0d8820 */ /* 0x000fc80000400000 */
[----:B------:R-:W-:Y:S01]  /*03f0*/  @P2 FMUL R14, R14, 0.25 ;  /* 0x3e8000000e0e2820 */ /* 0x000fe20000400000 */
[----:B0-----:R-:W-:Y:S01]  /*0400*/  FMUL R11, R0, R11 ;  /* 0x0000000b000b7220 */ /* 0x001fe20000400000 */
[----:B------:R-:W0:Y:S01]  /*0410*/  MUFU.RCP R13, R13 ;  /* 0x0000000d000d7308 */ /* 0x000e220000001000 */
[----:B------:R-:W-:Y:S01]  /*0420*/  FSEL R0, R6, 1, P3 ;  /* 0x3f80000006007808 */ /* 0x000fe20001800000 */
[----:B------:R-:W-:Y:S01]  /*0430*/  @!P6 FMUL R14, R14, 16777216 ;  /* 0x4b8000000e0ee820 */ /* 0x000fe20000400000 */
[----:B------:R-:W-:Y:S01]  /*0440*/  @!P6 FMUL R15, R15, 16777216 ;  /* 0x4b8000000f0fe820 */ /* 0x000fe20000400000 */
[----:B------:R-:W-:Y:S02]  /*0450*/  FMUL R11, R4, R11 ;  /* 0x0000000b040b7220 */ /* 0x000fe40000400000 */
[----:B------:R-:W-:Y:S01]  /*0460*/  @!P0 FMUL R0, R0, 16777216 ;  /* 0x4b80000000008820 */ /* 0x000fe20000400000 */
[----:B-1----:R-:W-:Y:S01]  /*0470*/  FMUL R12, R12, R9 ;  /* 0x000000090c0c7220 */ /* 0x002fe20000400000 */
[----:B------:R-:W1:Y:S01]  /*0480*/  MUFU.RCP R14, R14 ;  /* 0x0000000e000e7308 */ /* 0x000e620000001000 */
[----:B---3--:R-:W-:-:S02]  /*0490*/  FFMA R11, R16, R11, R20 ;  /* 0x0000000b100b7223 */ /* 0x008fc40000000014 */
[----:B------:R-:W-:Y:S02]  /*04a0*/  FMUL R12, R5, R12 ;  /* 0x0000000c050c7220 */ /* 0x000fe40000400000 */
[----:B-----5:R-:W-:Y:S01]  /*04b0*/  FADD R24, R24, R11 ;  /* 0x0000000b18187221 */ /* 0x020fe20000000000 */
[----:B0-----:R-:W-:Y:S01]  /*04c0*/  FMUL R13, R13, R0 ;  /* 0x000000000d0d7220 */ /* 0x001fe20000400000 */
[----:B------:R-:W-:-:S03]  /*04d0*/  FFMA R12, R17, R12, R21 ;  /* 0x0000000c110c7223 */ /* 0x000fc60000000015 */
[----:B------:R-:W-:Y:S01]  /*04e0*/  FMUL R13, R10, R13 ;  /* 0x0000000d0a0d7220 */ /* 0x000fe20000400000 */
[----:B------:R-:W-:Y:S01]  /*04f0*/  FADD R25, R25, R12 ;  /* 0x0000000c19197221 */ /* 0x000fe20000000000 */
[----:B-1----:R-:W-:Y:S02]  /*0500*/  FMUL R14, R14, R15 ;  /* 0x0000000f0e0e7220 */ /* 0x002fe40000400000 */
[----:B------:R-:W-:Y:S02]  /*0510*/  FFMA R13, R18, R13, R22 ;  /* 0x0000000d120d7223 */ /* 0x000fe40000000016 */
[----:B------:R-:W-:Y:S02]  /*0520*/  FMUL R14, R7, R14 ;  /* 0x0000000e070e7220 */ /* 0x000fe40000400000 */
[----:B------:R-:W-:Y:S02]  /*0530*/  FADD R26, R26, R13 ;  /* 0x0000000d1a1a7221 */ /* 0x000fe40000000000 */
[----:B------:R-:W-:-:S04]  /*0540*/  FFMA R14, R19, R14, R23 ;  /* 0x0000000e130e7223 */ /* 0x000fc80000000017 */
[----:B------:R-:W-:-:S05]  /*0550*/  FADD R27, R27, R14 ;  /* 0x0000000e1b1b7221 */ /* 0x000fca0000000000 */
[----:B------:R-:W-:Y:S01]  /*0560*/  STG.E.128 desc[UR4][R2.64], R24 ;  /* 0x0000001802007986 */ /* 0x000fe2000c101d04 */
[----:B------:R-:W-:Y:S05]  /*0570*/  EXIT ;  /* 0x000000000000794d */ /* 0x000fea0003800000 */
.L_x_0:
[----:B------:R-:W-:-:S00]  /*0580*/  BRA `(.L_x_0) ;  /* 0xfffffffc00fc7947 */ /* 0x000fc0000383ffff */
[----:B------:R-:W-:-:S00]  /*0590*/  NOP ;  /* 0x0000000000007918 */ /* 0x000fc00000000000 */
        /* <DEDUP_REMOVED lines=14> */
.L_x_1:


//--------------------- .nv.global.init           --------------------------
	.section	.nv.global.init,"aw",@progbits
.nv.global.init:
	.type		_$_str,@object
	.size		_$_str,(_$_str_$_2 - _$_str)
_$_str:
        /*0000*/ 	.byte	0x5f, 0x5f, 0x43, 0x55, 0x44, 0x41, 0x5f, 0x46, 0x54, 0x5a, 0x00
	.type		_$_str_$_2,@object
	.size		_$_str_$_2,(.L_1 - _$_str_$_2)
_$_str_$_2:
        /*000b*/ 	.byte	0x5f, 0x5f, 0x43, 0x55, 0x44, 0x41, 0x5f, 0x50, 0x52, 0x45, 0x43, 0x5f, 0x53, 0x51, 0x52, 0x54
        /*001b*/ 	.byte	0x00
.L_1:


//--------------------- .nv.constant0.triton_poi_fused__native_batch_norm_legit_no_training_add_35 --------------------------
	.section	.nv.constant0.triton_poi_fused__native_batch_norm_legit_no_training_add_35,"a",@progbits
	.sectionflags	@""
	.align	4
.nv.constant0.triton_poi_fused__native_batch_norm_legit_no_training_add_35:
	.zero		580
